//
// Generated by NVIDIA NVVM Compiler
//
// Compiler Build ID: CL-36424714
// Cuda compilation tools, release 13.0, V13.0.88
// Based on NVVM 20.0.0
//

.version 9.0
.target sm_100
.address_size 64

	// .globl	_Z12vecAddKernelPfS_S_i

.visible .entry _Z12vecAddKernelPfS_S_i(
	.param .u64 .ptr .align 1 _Z12vecAddKernelPfS_S_i_param_0,
	.param .u64 .ptr .align 1 _Z12vecAddKernelPfS_S_i_param_1,
	.param .u64 .ptr .align 1 _Z12vecAddKernelPfS_S_i_param_2,
	.param .u32 _Z12vecAddKernelPfS_S_i_param_3
)
{
	.reg .pred 	%p<4>;
	.reg .b32 	%r<13>;
	.reg .b32 	%f<4>;
	.reg .b64 	%rd<11>;

	ld.param.u64 	%rd4, [_Z12vecAddKernelPfS_S_i_param_0];
	ld.param.u64 	%rd5, [_Z12vecAddKernelPfS_S_i_param_1];
	ld.param.u64 	%rd6, [_Z12vecAddKernelPfS_S_i_param_2];
	ld.param.u32 	%r7, [_Z12vecAddKernelPfS_S_i_param_3];
	mov.u32 	%r8, %tid.x;
	mov.u32 	%r9, %ntid.x;
	mov.u32 	%r10, %ctaid.x;
	mad.lo.s32 	%r12, %r9, %r10, %r8;
	add.s32 	%r11, %r7, -1;
	mul.lo.s32 	%r2, %r11, %r7;
	setp.lt.s32 	%p1, %r2, 0;
	@%p1 bra 	$L__BB0_5;
	mul.lo.s32 	%r3, %r7, %r7;
	add.s32 	%r4, %r2, %r12;
	cvta.to.global.u64 	%rd1, %rd4;
	cvta.to.global.u64 	%rd2, %rd5;
	cvta.to.global.u64 	%rd3, %rd6;
$L__BB0_2:
	setp.ge.s32 	%p2, %r12, %r3;
	@%p2 bra 	$L__BB0_4;
	mul.wide.s32 	%rd7, %r12, 4;
	add.s64 	%rd8, %rd1, %rd7;
	ld.global.f32 	%f1, [%rd8];
	add.s64 	%rd9, %rd2, %rd7;
	ld.global.f32 	%f2, [%rd9];
	add.f32 	%f3, %f1, %f2;
	add.s64 	%rd10, %rd3, %rd7;
	st.global.f32 	[%rd10], %f3;
$L__BB0_4:
	add.s32 	%r12, %r12, %r7;
	setp.le.s32 	%p3, %r12, %r4;
	@%p3 bra 	$L__BB0_2;
$L__BB0_5:
	ret;

}


// ===== COMPILED SASS (sm_100) =====

	.target	sm_100

	.elftype	@"ET_EXEC"


//--------------------- .note.nv.tkinfo           --------------------------
	.section	.note.nv.tkinfo,"",@"SHT_NOTE"
	.sectionflags	@"SHF_NOTE_NV_TKINFO"
	.tkinfo
        /*0018*/ 	.word	0x00000002
        /*0030*/ 	.string	""
        /*0030*/ 	.string	"ptxas"
        /*0030*/ 	.string	"Cuda compilation tools, release 13.0, V13.0.88"
        /*0030*/ 	.string	"Build cuda_13.0.r13.0/compiler.36424714_0"
        /*0030*/ 	.string	"-arch sm_100 -m 64 "



//--------------------- .note.nv.cuinfo           --------------------------
	.section	.note.nv.cuinfo,"",@"SHT_NOTE"
	.sectionflags	@"SHF_NOTE_NV_CUINFO"
        /*0018*/ 	.short	0x0002
        /*001a*/ 	.short	0x0064
        /*001c*/ 	.short	0x0082
	.zero		2


//--------------------- .nv.info                  --------------------------
	.section	.nv.info,"",@"SHT_CUDA_INFO"
	.align	4


	//----- nvinfo : EIATTR_REGCOUNT
	.align		4
        /*0000*/ 	.byte	0x04, 0x2f
        /*0002*/ 	.short	(.L_1 - .L_0)
	.align		4
.L_0:
        /*0004*/ 	.word	index@(_Z12vecAddKernelPfS_S_i)
        /*0008*/ 	.word	0x00000014


	//----- nvinfo : EIATTR_FRAME_SIZE
	.align		4
.L_1:
        /*000c*/ 	.byte	0x04, 0x11
        /*000e*/ 	.short	(.L_3 - .L_2)
	.align		4
.L_2:
        /*0010*/ 	.word	index@(_Z12vecAddKernelPfS_S_i)
        /*0014*/ 	.word	0x00000000


	//----- nvinfo : EIATTR_MIN_STACK_SIZE
	.align		4
.L_3:
        /*0018*/ 	.byte	0x04, 0x12
        /*001a*/ 	.short	(.L_5 - .L_4)
	.align		4
.L_4:
        /*001c*/ 	.word	index@(_Z12vecAddKernelPfS_S_i)
        /*0020*/ 	.word	0x00000000
.L_5:


//--------------------- .nv.compat                --------------------------
	.section	.nv.compat,"",@"SHT_CUDA_COMPAT_INFO"
	.align	4
        /*0000*/ 	.byte	0x02, 0x09, 0x00, 0x00, 0x02, 0x02, 0x01, 0x00, 0x02, 0x05, 0x05, 0x00, 0x03, 0x07, 0x01, 0x01
        /*0010*/ 	.byte	0x02, 0x03, 0x00, 0x00, 0x02, 0x06, 0x01, 0x00, 0x04, 0x0b, 0x08, 0x00, 0x09, 0x00, 0x00, 0x00
        /*0020*/ 	.byte	0x00, 0x00, 0x00, 0x00


//--------------------- .nv.info._Z12vecAddKernelPfS_S_i --------------------------
	.section	.nv.info._Z12vecAddKernelPfS_S_i,"",@"SHT_CUDA_INFO"
	.sectionflags	@""
	.align	4


	//----- nvinfo : EIATTR_CUDA_API_VERSION
	.align		4
        /*0000*/ 	.byte	0x04, 0x37
        /*0002*/ 	.short	(.L_7 - .L_6)
.L_6:
        /*0004*/ 	.word	0x00000082


	//----- nvinfo : EIATTR_KPARAM_INFO
	.align		4
.L_7:
        /*0008*/ 	.byte	0x04, 0x17
        /*000a*/ 	.short	(.L_9 - .L_8)
.L_8:
        /*000c*/ 	.word	0x00000000
        /*0010*/ 	.short	0x0003
        /*0012*/ 	.short	0x0018
        /*0014*/ 	.byte	0x00, 0xf0, 0x11, 0x00


	//----- nvinfo : EIATTR_KPARAM_INFO
	.align		4
.L_9:
        /*0018*/ 	.byte	0x04, 0x17
        /*001a*/ 	.short	(.L_11 - .L_10)
.L_10:
        /*001c*/ 	.word	0x00000000
        /*0020*/ 	.short	0x0002
        /*0022*/ 	.short	0x0010
        /*0024*/ 	.byte	0x00, 0xf5, 0x21, 0x00


	//----- nvinfo : EIATTR_KPARAM_INFO
	.align		4
.L_11:
        /*0028*/ 	.byte	0x04, 0x17
        /*002a*/ 	.short	(.L_13 - .L_12)
.L_12:
        /*002c*/ 	.word	0x00000000
        /*0030*/ 	.short	0x0001
        /*0032*/ 	.short	0x0008
        /*0034*/ 	.byte	0x00, 0xf5, 0x21, 0x00


	//----- nvinfo : EIATTR_KPARAM_INFO
	.align		4
.L_13:
        /*0038*/ 	.byte	0x04, 0x17
        /*003a*/ 	.short	(.L_15 - .L_14)
.L_14:
        /*003c*/ 	.word	0x00000000
        /*0040*/ 	.short	0x0000
        /*0042*/ 	.short	0x0000
        /*0044*/ 	.byte	0x00, 0xf5, 0x21, 0x00


	//----- nvinfo : EIATTR_SPARSE_MMA_MASK
	.align		4
.L_15:
        /*0048*/ 	.byte	0x03, 0x50
        /*004a*/ 	.short	0x0000


	//----- nvinfo : EIATTR_MAXREG_COUNT
	.align		4
        /*004c*/ 	.byte	0x03, 0x1b
        /*004e*/ 	.short	0x00ff


	//----- nvinfo : EIATTR_MERCURY_ISA_VERSION
	.align		4
        /*0050*/ 	.byte	0x03, 0x5f
        /*0052*/ 	.short	0x0101


	//----- nvinfo : EIATTR_VRC_CTA_INIT_COUNT
	.align		4
        /*0054*/ 	.byte	0x02, 0x4a
	.zero		1
	.zero		1


	//----- nvinfo : EIATTR_EXIT_INSTR_OFFSETS
	.align		4
        /*0058*/ 	.byte	0x04, 0x1c
        /*005a*/ 	.short	(.L_17 - .L_16)


	//   ....[0]....
.L_16:
        /*005c*/ 	.word	0x00000080


	//   ....[1]....
        /*0060*/ 	.word	0x000001f0


	//----- nvinfo : EIATTR_CRS_STACK_SIZE
	.align		4
.L_17:
        /*0064*/ 	.byte	0x04, 0x1e
        /*0066*/ 	.short	(.L_19 - .L_18)
.L_18:
        /*0068*/ 	.word	0x00000000


	//----- nvinfo : EIATTR_CBANK_PARAM_SIZE
	.align		4
.L_19:
        /*006c*/ 	.byte	0x03, 0x19
        /*006e*/ 	.short	0x001c


	//----- nvinfo : EIATTR_PARAM_CBANK
	.align		4
        /*0070*/ 	.byte	0x04, 0x0a
        /*0072*/ 	.short	(.L_21 - .L_20)
	.align		4
.L_20:
        /*0074*/ 	.word	index@(.nv.constant0._Z12vecAddKernelPfS_S_i)
        /*0078*/ 	.short	0x0380
        /*007a*/ 	.short	0x001c


	//----- nvinfo : EIATTR_SW_WAR
	.align		4
.L_21:
        /*007c*/ 	.byte	0x04, 0x36
        /*007e*/ 	.short	(.L_23 - .L_22)
.L_22:
        /*0080*/ 	.word	0x00000008
.L_23:


//--------------------- .nv.callgraph             --------------------------
	.section	.nv.callgraph,"",@"SHT_CUDA_CALLGRAPH"
	.align	4
	.sectionentsize	8
	.align		4
        /*0000*/ 	.word	0x00000000
	.align		4
        /*0004*/ 	.word	0xffffffff
	.align		4
        /*0008*/ 	.word	0x00000000
	.align		4
        /*000c*/ 	.word	0xfffffffe
	.align		4
        /*0010*/ 	.word	0x00000000
	.align		4
        /*0014*/ 	.word	0xfffffffd
	.align		4
        /*0018*/ 	.word	0x00000000
	.align		4
        /*001c*/ 	.word	0xfffffffc


//--------------------- .text._Z12vecAddKernelPfS_S_i --------------------------
	.section	.text._Z12vecAddKernelPfS_S_i,"ax",@progbits
	.align	128
        .global         _Z12vecAddKernelPfS_S_i
        .type           _Z12vecAddKernelPfS_S_i,@function
        .size           _Z12vecAddKernelPfS_S_i,(.L_x_4 - _Z12vecAddKernelPfS_S_i)
        .other          _Z12vecAddKernelPfS_S_i,@"STO_CUDA_ENTRY STV_DEFAULT"
_Z12vecAddKernelPfS_S_i:
.text._Z12vecAddKernelPfS_S_i:
[----:B------:R-:W-:Y:S01]  /*0000*/  LDC R1, c[0x0][0x37c] ;  /* 0x0000df00ff017b82 */ /* 0x000fe20000000800 */
[----:B------:R-:W0:Y:S01]  /*0010*/  LDCU UR5, c[0x0][0x398] ;  /* 0x00007300ff0577ac */ /* 0x000e220008000800 */
[----:B------:R-:W1:Y:S01]  /*0020*/  S2R R0, SR_TID.X ;  /* 0x0000000000007919 */ /* 0x000e620000002100 */
[----:B------:R-:W2:Y:S01]  /*0030*/  LDCU UR6, c[0x0][0x360] ;  /* 0x00006c00ff0677ac */ /* 0x000ea20008000800 */
[----:B------:R-:W3:Y:S01]  /*0040*/  S2R R3, SR_CTAID.X ;  /* 0x0000000000037919 */ /* 0x000ee20000002500 */
[----:B0-----:R-:W-:-:S04]  /*0050*/  UIADD3 UR4, UPT, UPT, UR5, -0x1, URZ ;  /* 0xffffffff05047890 */ /* 0x001fc8000fffe0ff */
[----:B------:R-:W-:-:S06]  /*0060*/  UIMAD UR4, UR4, UR5, URZ ;  /* 0x00000005040472a4 */ /* 0x000fcc000f8e02ff */
[----:B------:R-:W-:-:S13]  /*0070*/  ISETP.LE.AND P0, PT, RZ, UR4, PT ;  /* 0x00000004ff007c0c */ /* 0x000fda000bf03270 */
[----:B-123--:R-:W-:Y:S05]  /*0080*/  @!P0 EXIT ;  /* 0x000000000000894d */ /* 0x00efea0003800000 */
[----:B------:R-:W0:Y:S01]  /*0090*/  LDC.64 R12, c[0x0][0x390] ;  /* 0x0000e400ff0c7b82 */ /* 0x000e220000000a00 */
[----:B------:R-:W-:Y:S01]  /*00a0*/  IMAD R0, R3, UR6, R0 ;  /* 0x0000000603007c24 */ /* 0x000fe2000f8e0200 */
[----:B------:R-:W1:Y:S04]  /*00b0*/  LDCU.64 UR8, c[0x0][0x358] ;  /* 0x00006b00ff0877ac */ /* 0x000e680008000a00 */
[----:B------:R-:W-:Y:S01]  /*00c0*/  IADD3 R17, PT, PT, R0, UR4, RZ ;  /* 0x0000000400117c10 */ /* 0x000fe2000fffe0ff */
[----:B------:R-:W2:Y:S01]  /*00d0*/  LDCU UR7, c[0x0][0x398] ;  /* 0x00007300ff0777ac */ /* 0x000ea20008000800 */
[----:B------:R-:W3:Y:S01]  /*00e0*/  LDC.64 R8, c[0x0][0x380] ;  /* 0x0000e000ff087b82 */ /* 0x000ee20000000a00 */
[----:B------:R-:W-:-:S07]  /*00f0*/  UIMAD UR5, UR5, UR5, URZ ;  /* 0x00000005050572a4 */ /* 0x000fce000f8e02ff */
[----:B------:R-:W4:Y:S05]  /*0100*/  LDC.64 R10, c[0x0][0x388] ;  /* 0x0000e200ff0a7b82 */ /* 0x000f2a0000000a00 */
.L_x_2:
[----:B------:R-:W-:Y:S01]  /*0110*/  ISETP.GE.AND P0, PT, R0, UR5, PT ;  /* 0x0000000500007c0c */ /* 0x000fe2000bf06270 */
[----:B------:R-:W-:-:S12]  /*0120*/  BSSY.RECONVERGENT B0, `(.L_x_0) ;  /* 0x0000009000007945 */ /* 0x000fd80003800200 */
[----:B0-----:R-:W-:Y:S05]  /*0130*/  @P0 BRA `(.L_x_1) ;  /* 0x00000000001c0947 */ /* 0x001fea0003800000 */
[----:B---3--:R-:W-:-:S04]  /*0140*/  IMAD.WIDE R2, R0, 0x4, R8 ;  /* 0x0000000400027825 */ /* 0x008fc800078e0208 */
[C---:B----4-:R-:W-:Y:S02]  /*0150*/  IMAD.WIDE R4, R0.reuse, 0x4, R10 ;  /* 0x0000000400047825 */ /* 0x050fe400078e020a */
[----:B-1----:R-:W3:Y:S04]  /*0160*/  LDG.E R2, desc[UR8][R2.64] ;  /* 0x0000000802027981 */ /* 0x002ee8000c1e1900 */
[----:B------:R-:W3:Y:S01]  /*0170*/  LDG.E R5, desc[UR8][R4.64] ;  /* 0x0000000804057981 */ /* 0x000ee2000c1e1900 */
[----:B0-----:R-:W-:-:S04]  /*0180*/  IMAD.WIDE R6, R0, 0x4, R12 ;  /* 0x0000000400067825 */ /* 0x001fc800078e020c */
[----:B---3--:R-:W-:-:S05]  /*0190*/  FADD R15, R2, R5 ;  /* 0x00000005020f7221 */ /* 0x008fca0000000000 */
[----:B------:R0:W-:Y:S02]  /*01a0*/  STG.E desc[UR8][R6.64], R15 ;  /* 0x0000000f06007986 */ /* 0x0001e4000c101908 */
.L_x_1:
[----:B-12---:R-:W-:Y:S05]  /*01b0*/  BSYNC.RECONVERGENT B0 ;  /* 0x0000000000007941 */ /* 0x006fea0003800200 */
.L_x_0:
[----:B------:R-:W-:-:S04]  /*01c0*/  IADD3 R0, PT, PT, R0, UR7, RZ ;  /* 0x0000000700007c10 */ /* 0x000fc8000fffe0ff */
[----:B------:R-:W-:-:S13]  /*01d0*/  ISETP.GT.AND P0, PT, R0, R17, PT ;  /* 0x000000110000720c */ /* 0x000fda0003f04270 */
[----:B------:R-:W-:Y:S05]  /*01e0*/  @!P0 BRA `(.L_x_2) ;  /* 0xfffffffc00c88947 */ /* 0x000fea000383ffff */
[----:B------:R-:W-:Y:S05]  /*01f0*/  EXIT ;  /* 0x000000000000794d */ /* 0x000fea0003800000 */
.L_x_3:
[----:B------:R-:W-:-:S00]  /*0200*/  BRA `(.L_x_3) ;  /* 0xfffffffc00fc7947 */ /* 0x000fc0000383ffff */
[----:B------:R-:W-:-:S00]  /*0210*/  NOP ;  /* 0x0000000000007918 */ /* 0x000fc00000000000 */
        /* <DEDUP_REMOVED lines=14> */
.L_x_4:


//--------------------- .nv.shared.reserved.0     --------------------------
	.section	.nv.shared.reserved.0,"aw",@nobits
	.weak		__nv_reservedSMEM_offset_0_alias
	.size		__nv_reservedSMEM_offset_0_alias, 0, 64
	.other		__nv_reservedSMEM_offset_0_alias,@"STO_CUDA_RESERVED_SHARED STV_DEFAULT"
__nv_reservedSMEM_offset_0_alias:
	.zero		0
	.zero		64


//--------------------- .nv.constant0._Z12vecAddKernelPfS_S_i --------------------------
	.section	.nv.constant0._Z12vecAddKernelPfS_S_i,"a",@progbits
	.sectionflags	@""
	.align	4
.nv.constant0._Z12vecAddKernelPfS_S_i:
	.zero		924


//--------------------- SYMBOLS --------------------------

	.type		.nv.reservedSmem.offset0,@object
	.size		.nv.reservedSmem.offset0,0x4
